//
// Generated by NVIDIA NVVM Compiler
//
// Compiler Build ID: CL-36424714
// Cuda compilation tools, release 13.0, V13.0.88
// Based on NVVM 20.0.0
//

.version 9.0
.target sm_100
.address_size 64

	// .globl	_Z7vec_mulPiS_S_

.visible .entry _Z7vec_mulPiS_S_(
	.param .u64 .ptr .align 1 _Z7vec_mulPiS_S__param_0,
	.param .u64 .ptr .align 1 _Z7vec_mulPiS_S__param_1,
	.param .u64 .ptr .align 1 _Z7vec_mulPiS_S__param_2
)
{
	.reg .b32 	%r<9>;
	.reg .b64 	%rd<10>;

	ld.param.u64 	%rd1, [_Z7vec_mulPiS_S__param_0];
	ld.param.u64 	%rd2, [_Z7vec_mulPiS_S__param_1];
	ld.param.u64 	%rd3, [_Z7vec_mulPiS_S__param_2];
	cvta.to.global.u64 	%rd4, %rd3;
	cvta.to.global.u64 	%rd5, %rd2;
	cvta.to.global.u64 	%rd6, %rd1;
	mov.u32 	%r1, %tid.x;
	mov.u32 	%r2, %ntid.x;
	mov.u32 	%r3, %ctaid.x;
	mad.lo.s32 	%r4, %r2, %r3, %r1;
	mul.wide.s32 	%rd7, %r4, 4;
	add.s64 	%rd8, %rd6, %rd7;
	ld.global.u32 	%r5, [%rd8];
	add.s64 	%rd9, %rd5, %rd7;
	ld.global.u32 	%r6, [%rd9];
	mul.lo.s32 	%r7, %r6, %r5;
	atom.global.add.u32 	%r8, [%rd4], %r7;
	ret;

}


// ===== COMPILED SASS (sm_100) =====

	.target	sm_100

	.elftype	@"ET_EXEC"


//--------------------- .note.nv.tkinfo           --------------------------
	.section	.note.nv.tkinfo,"",@"SHT_NOTE"
	.sectionflags	@"SHF_NOTE_NV_TKINFO"
	.tkinfo
        /*0018*/ 	.word	0x00000002
        /*0030*/ 	.string	""
        /*0030*/ 	.string	"ptxas"
        /*0030*/ 	.string	"Cuda compilation tools, release 13.0, V13.0.88"
        /*0030*/ 	.string	"Build cuda_13.0.r13.0/compiler.36424714_0"
        /*0030*/ 	.string	"-arch sm_100 -m 64 "



//--------------------- .note.nv.cuinfo           --------------------------
	.section	.note.nv.cuinfo,"",@"SHT_NOTE"
	.sectionflags	@"SHF_NOTE_NV_CUINFO"
        /*0018*/ 	.short	0x0002
        /*001a*/ 	.short	0x0064
        /*001c*/ 	.short	0x0082
	.zero		2


//--------------------- .nv.info                  --------------------------
	.section	.nv.info,"",@"SHT_CUDA_INFO"
	.align	4


	//----- nvinfo : EIATTR_REGCOUNT
	.align		4
        /*0000*/ 	.byte	0x04, 0x2f
        /*0002*/ 	.short	(.L_1 - .L_0)
	.align		4
.L_0:
        /*0004*/ 	.word	index@(_Z7vec_mulPiS_S_)
        /*0008*/ 	.word	0x0000000c


	//----- nvinfo : EIATTR_FRAME_SIZE
	.align		4
.L_1:
        /*000c*/ 	.byte	0x04, 0x11
        /*000e*/ 	.short	(.L_3 - .L_2)
	.align		4
.L_2:
        /*0010*/ 	.word	index@(_Z7vec_mulPiS_S_)
        /*0014*/ 	.word	0x00000000


	//----- nvinfo : EIATTR_MIN_STACK_SIZE
	.align		4
.L_3:
        /*0018*/ 	.byte	0x04, 0x12
        /*001a*/ 	.short	(.L_5 - .L_4)
	.align		4
.L_4:
        /*001c*/ 	.word	index@(_Z7vec_mulPiS_S_)
        /*0020*/ 	.word	0x00000000
.L_5:


//--------------------- .nv.compat                --------------------------
	.section	.nv.compat,"",@"SHT_CUDA_COMPAT_INFO"
	.align	4
        /*0000*/ 	.byte	0x02, 0x09, 0x00, 0x00, 0x02, 0x02, 0x01, 0x00, 0x02, 0x05, 0x05, 0x00, 0x03, 0x07, 0x01, 0x01
        /*0010*/ 	.byte	0x02, 0x03, 0x00, 0x00, 0x02, 0x06, 0x01, 0x00, 0x04, 0x0b, 0x08, 0x00, 0x09, 0x00, 0x00, 0x00
        /*0020*/ 	.byte	0x00, 0x00, 0x00, 0x00


//--------------------- .nv.info._Z7vec_mulPiS_S_ --------------------------
	.section	.nv.info._Z7vec_mulPiS_S_,"",@"SHT_CUDA_INFO"
	.sectionflags	@""
	.align	4


	//----- nvinfo : EIATTR_CUDA_API_VERSION
	.align		4
        /*0000*/ 	.byte	0x04, 0x37
        /*0002*/ 	.short	(.L_7 - .L_6)
.L_6:
        /*0004*/ 	.word	0x00000082


	//----- nvinfo : EIATTR_KPARAM_INFO
	.align		4
.L_7:
        /*0008*/ 	.byte	0x04, 0x17
        /*000a*/ 	.short	(.L_9 - .L_8)
.L_8:
        /*000c*/ 	.word	0x00000000
        /*0010*/ 	.short	0x0002
        /*0012*/ 	.short	0x0010
        /*0014*/ 	.byte	0x00, 0xf5, 0x21, 0x00


	//----- nvinfo : EIATTR_KPARAM_INFO
	.align		4
.L_9:
        /*0018*/ 	.byte	0x04, 0x17
        /*001a*/ 	.short	(.L_11 - .L_10)
.L_10:
        /*001c*/ 	.word	0x00000000
        /*0020*/ 	.short	0x0001
        /*0022*/ 	.short	0x0008
        /*0024*/ 	.byte	0x00, 0xf5, 0x21, 0x00


	//----- nvinfo : EIATTR_KPARAM_INFO
	.align		4
.L_11:
        /*0028*/ 	.byte	0x04, 0x17
        /*002a*/ 	.short	(.L_13 - .L_12)
.L_12:
        /*002c*/ 	.word	0x00000000
        /*0030*/ 	.short	0x0000
        /*0032*/ 	.short	0x0000
        /*0034*/ 	.byte	0x00, 0xf5, 0x21, 0x00


	//----- nvinfo : EIATTR_SPARSE_MMA_MASK
	.align		4
.L_13:
        /*0038*/ 	.byte	0x03, 0x50
        /*003a*/ 	.short	0x0000


	//----- nvinfo : EIATTR_MAXREG_COUNT
	.align		4
        /*003c*/ 	.byte	0x03, 0x1b
        /*003e*/ 	.short	0x00ff


	//----- nvinfo : EIATTR_MERCURY_ISA_VERSION
	.align		4
        /*0040*/ 	.byte	0x03, 0x5f
        /*0042*/ 	.short	0x0101


	//----- nvinfo : EIATTR_INT_WARP_WIDE_INSTR_OFFSETS
	.align		4
        /*0044*/ 	.byte	0x04, 0x31
        /*0046*/ 	.short	(.L_15 - .L_14)


	//   ....[0]....
.L_14:
        /*0048*/ 	.word	0x000000d0


	//   ....[1]....
        /*004c*/ 	.word	0x00000120


	//----- nvinfo : EIATTR_VRC_CTA_INIT_COUNT
	.align		4
.L_15:
        /*0050*/ 	.byte	0x02, 0x4a
	.zero		1
	.zero		1


	//----- nvinfo : EIATTR_EXIT_INSTR_OFFSETS
	.align		4
        /*0054*/ 	.byte	0x04, 0x1c
        /*0056*/ 	.short	(.L_17 - .L_16)


	//   ....[0]....
.L_16:
        /*0058*/ 	.word	0x00000150


	//----- nvinfo : EIATTR_CBANK_PARAM_SIZE
	.align		4
.L_17:
        /*005c*/ 	.byte	0x03, 0x19
        /*005e*/ 	.short	0x0018


	//----- nvinfo : EIATTR_PARAM_CBANK
	.align		4
        /*0060*/ 	.byte	0x04, 0x0a
        /*0062*/ 	.short	(.L_19 - .L_18)
	.align		4
.L_18:
        /*0064*/ 	.word	index@(.nv.constant0._Z7vec_mulPiS_S_)
        /*0068*/ 	.short	0x0380
        /*006a*/ 	.short	0x0018


	//----- nvinfo : EIATTR_SW_WAR
	.align		4
.L_19:
        /*006c*/ 	.byte	0x04, 0x36
        /*006e*/ 	.short	(.L_21 - .L_20)
.L_20:
        /*0070*/ 	.word	0x00000008
.L_21:


//--------------------- .nv.callgraph             --------------------------
	.section	.nv.callgraph,"",@"SHT_CUDA_CALLGRAPH"
	.align	4
	.sectionentsize	8
	.align		4
        /*0000*/ 	.word	0x00000000
	.align		4
        /*0004*/ 	.word	0xffffffff
	.align		4
        /*0008*/ 	.word	0x00000000
	.align		4
        /*000c*/ 	.word	0xfffffffe
	.align		4
        /*0010*/ 	.word	0x00000000
	.align		4
        /*0014*/ 	.word	0xfffffffd
	.align		4
        /*0018*/ 	.word	0x00000000
	.align		4
        /*001c*/ 	.word	0xfffffffc


//--------------------- .text._Z7vec_mulPiS_S_    --------------------------
	.section	.text._Z7vec_mulPiS_S_,"ax",@progbits
	.align	128
        .global         _Z7vec_mulPiS_S_
        .type           _Z7vec_mulPiS_S_,@function
        .size           _Z7vec_mulPiS_S_,(.L_x_1 - _Z7vec_mulPiS_S_)
        .other          _Z7vec_mulPiS_S_,@"STO_CUDA_ENTRY STV_DEFAULT"
_Z7vec_mulPiS_S_:
.text._Z7vec_mulPiS_S_:
[----:B------:R-:W-:Y:S01]  /*0000*/  LDC R1, c[0x0][0x37c] ;  /* 0x0000df00ff017b82 */ /* 0x000fe20000000800 */
[----:B------:R-:W0:Y:S07]  /*0010*/  S2R R7, SR_TID.X ;  /* 0x0000000000077919 */ /* 0x000e2e0000002100 */
[----:B------:R-:W1:Y:S01]  /*0020*/  LDC.64 R2, c[0x0][0x380] ;  /* 0x0000e000ff027b82 */ /* 0x000e620000000a00 */
[----:B------:R-:W0:Y:S01]  /*0030*/  LDCU UR4, c[0x0][0x360] ;  /* 0x00006c00ff0477ac */ /* 0x000e220008000800 */
[----:B------:R-:W0:Y:S01]  /*0040*/  S2R R0, SR_CTAID.X ;  /* 0x0000000000007919 */ /* 0x000e220000002500 */
[----:B------:R-:W2:Y:S05]  /*0050*/  LDCU.64 UR6, c[0x0][0x358] ;  /* 0x00006b00ff0677ac */ /* 0x000eaa0008000a00 */
[----:B------:R-:W3:Y:S01]  /*0060*/  LDC.64 R4, c[0x0][0x388] ;  /* 0x0000e200ff047b82 */ /* 0x000ee20000000a00 */
[----:B0-----:R-:W-:-:S04]  /*0070*/  IMAD R7, R0, UR4, R7 ;  /* 0x0000000400077c24 */ /* 0x001fc8000f8e0207 */
[----:B-1----:R-:W-:-:S04]  /*0080*/  IMAD.WIDE R2, R7, 0x4, R2 ;  /* 0x0000000407027825 */ /* 0x002fc800078e0202 */
[----:B---3--:R-:W-:Y:S02]  /*0090*/  IMAD.WIDE R4, R7, 0x4, R4 ;  /* 0x0000000407047825 */ /* 0x008fe400078e0204 */
[----:B--2---:R-:W2:Y:S04]  /*00a0*/  LDG.E R2, desc[UR6][R2.64] ;  /* 0x0000000602027981 */ /* 0x004ea8000c1e1900 */
[----:B------:R-:W2:Y:S01]  /*00b0*/  LDG.E R5, desc[UR6][R4.64] ;  /* 0x0000000604057981 */ /* 0x000ea2000c1e1900 */
[----:B------:R-:W0:Y:S01]  /*00c0*/  LDC.64 R6, c[0x0][0x390] ;  /* 0x0000e400ff067b82 */ /* 0x000e220000000a00 */
[----:B------:R-:W-:Y:S01]  /*00d0*/  VOTEU.ANY UR4, UPT, PT ;  /* 0x0000000000047886 */ /* 0x000fe200038e0100 */
[----:B------:R-:W1:Y:S01]  /*00e0*/  S2R R8, SR_LANEID ;  /* 0x0000000000087919 */ /* 0x000e620000000000 */
[----:B------:R-:W-:-:S06]  /*00f0*/  UFLO.U32 UR4, UR4 ;  /* 0x00000004000472bd */ /* 0x000fcc00080e0000 */
[----:B-1----:R-:W-:Y:S01]  /*0100*/  ISETP.EQ.U32.AND P0, PT, R8, UR4, PT ;  /* 0x0000000408007c0c */ /* 0x002fe2000bf02070 */
[----:B--2---:R-:W-:-:S04]  /*0110*/  IMAD R0, R2, R5, RZ ;  /* 0x0000000502007224 */ /* 0x004fc800078e02ff */
[----:B------:R-:W1:Y:S02]  /*0120*/  REDUX.SUM UR5, R0 ;  /* 0x00000000000573c4 */ /* 0x000e64000000c000 */
[----:B-1----:R-:W-:-:S06]  /*0130*/  MOV R9, UR5 ;  /* 0x0000000500097c02 */ /* 0x002fcc0008000f00 */
[----:B0-----:R-:W-:Y:S01]  /*0140*/  @P0 REDG.E.ADD.STRONG.GPU desc[UR6][R6.64], R9 ;  /* 0x000000090600098e */ /* 0x001fe2000c12e106 */
[----:B------:R-:W-:Y:S05]  /*0150*/  EXIT ;  /* 0x000000000000794d */ /* 0x000fea0003800000 */
.L_x_0:
[----:B------:R-:W-:-:S00]  /*0160*/  BRA `(.L_x_0) ;  /* 0xfffffffc00fc7947 */ /* 0x000fc0000383ffff */
[----:B------:R-:W-:-:S00]  /*0170*/  NOP ;  /* 0x0000000000007918 */ /* 0x000fc00000000000 */
        /* <DEDUP_REMOVED lines=8> */
.L_x_1:


//--------------------- .nv.shared.reserved.0     --------------------------
	.section	.nv.shared.reserved.0,"aw",@nobits
	.weak		__nv_reservedSMEM_offset_0_alias
	.size		__nv_reservedSMEM_offset_0_alias, 0, 64
	.other		__nv_reservedSMEM_offset_0_alias,@"STO_CUDA_RESERVED_SHARED STV_DEFAULT"
__nv_reservedSMEM_offset_0_alias:
	.zero		0
	.zero		64


//--------------------- .nv.constant0._Z7vec_mulPiS_S_ --------------------------
	.section	.nv.constant0._Z7vec_mulPiS_S_,"a",@progbits
	.sectionflags	@""
	.align	4
.nv.constant0._Z7vec_mulPiS_S_:
	.zero		920


//--------------------- SYMBOLS --------------------------

	.type		.nv.reservedSmem.offset0,@object
	.size		.nv.reservedSmem.offset0,0x4
